//
// Generated by NVIDIA NVVM Compiler
//
// Compiler Build ID: CL-36424714
// Cuda compilation tools, release 13.0, V13.0.88
// Based on NVVM 20.0.0
//

.version 9.0
.target sm_100
.address_size 64

	// .globl	_Z22bruteForceStage3KernelthiPiS_
.const .align 4 .b8 eoPerm[864] = {3, 0, 0, 0, 0, 0, 0, 0, 1, 0, 0, 0, 2, 0, 0, 0, 4, 0, 0, 0, 5, 0, 0, 0, 6, 0, 0, 0, 7, 0, 0, 0, 8, 0, 0, 0, 9, 0, 0, 0, 10, 0, 0, 0, 11, 0, 0, 0, 2, 0, 0, 0, 3, 0, 0, 0, 0, 0, 0, 0, 1, 0, 0, 0, 4, 0, 0, 0, 5, 0, 0, 0, 6, 0, 0, 0, 7, 0, 0, 0, 8, 0, 0, 0, 9, 0, 0, 0, 10, 0, 0, 0, 11, 0, 0, 0, 1, 0, 0, 0, 2, 0, 0, 0, 3, 0, 0, 0, 0, 0, 0, 0, 4, 0, 0, 0, 5, 0, 0, 0, 6, 0, 0, 0, 7, 0, 0, 0, 8, 0, 0, 0, 9, 0, 0, 0, 10, 0, 0, 0, 11, 0, 0, 0, 8, 0, 0, 0, 1, 0, 0, 0, 2, 0, 0, 0, 3, 0, 0, 0, 11, 0, 0, 0, 5, 0, 0, 0, 6, 0, 0, 0, 7, 0, 0, 0, 4, 0, 0, 0, 9, 0, 0, 0, 10, 0, 0, 0, 0, 0, 0, 0, 4, 0, 0, 0, 1, 0, 0, 0, 2, 0, 0, 0, 3, 0, 0, 0, 0, 0, 0, 0, 5, 0, 0, 0, 6, 0, 0, 0, 7, 0, 0, 0, 11, 0, 0, 0, 9, 0, 0, 0, 10, 0, 0, 0, 8, 0, 0, 0, 11, 0, 0, 0, 1, 0, 0, 0, 2, 0, 0, 0, 3, 0, 0, 0, 8, 0, 0, 0, 5, 0, 0, 0, 6, 0, 0, 0, 7, 0, 0, 0, 0, 0, 0, 0, 9, 0, 0, 0, 10, 0, 0, 0, 4, 0, 0, 0, 0, 0, 0, 0, 9, 0, 0, 0, 2, 0, 0, 0, 3, 0, 0, 0, 4, 0, 0, 0, 8, 0, 0, 0, 6, 0, 0, 0, 7, 0, 0, 0, 1, 0, 0, 0, 5, 0, 0, 0, 10, 0, 0, 0, 11, 0, 0, 0, 0, 0, 0, 0, 5, 0, 0, 0, 2, 0, 0, 0, 3, 0, 0, 0, 4, 0, 0, 0, 1, 0, 0, 0, 6, 0, 0, 0, 7, 0, 0, 0, 9, 0, 0, 0, 8, 0, 0, 0, 10, 0, 0, 0, 11, 0, 0, 0, 0, 0, 0, 0, 8, 0, 0, 0, 2, 0, 0, 0, 3, 0, 0, 0, 4, 0, 0, 0, 9, 0, 0, 0, 6, 0, 0, 0, 7, 0, 0, 0, 5, 0, 0, 0, 1, 0, 0, 0, 10, 0, 0, 0, 11, 0, 0, 0, 0, 0, 0, 0, 1, 0, 0, 0, 2, 0, 0, 0, 3, 0, 0, 0, 5, 0, 0, 0, 6, 0, 0, 0, 7, 0, 0, 0, 4, 0, 0, 0, 8, 0, 0, 0, 9, 0, 0, 0, 10, 0, 0, 0, 11, 0, 0, 0, 0, 0, 0, 0, 1, 0, 0, 0, 2, 0, 0, 0, 3, 0, 0, 0, 6, 0, 0, 0, 7, 0, 0, 0, 4, 0, 0, 0, 5, 0, 0, 0, 8, 0, 0, 0, 9, 0, 0, 0, 10, 0, 0, 0, 11, 0, 0, 0, 0, 0, 0, 0, 1, 0, 0, 0, 2, 0, 0, 0, 3, 0, 0, 0, 7, 0, 0, 0, 4, 0, 0, 0, 5, 0, 0, 0, 6, 0, 0, 0, 8, 0, 0, 0, 9, 0, 0, 0, 10, 0, 0, 0, 11, 0, 0, 0, 0, 0, 0, 0, 1, 0, 0, 0, 10, 0, 0, 0, 3, 0, 0, 0, 4, 0, 0, 0, 5, 0, 0, 0, 9, 0, 0, 0, 7, 0, 0, 0, 8, 0, 0, 0, 2, 0, 0, 0, 6, 0, 0, 0, 11, 0, 0, 0, 0, 0, 0, 0, 1, 0, 0, 0, 6, 0, 0, 0, 3, 0, 0, 0, 4, 0, 0, 0, 5, 0, 0, 0, 2, 0, 0, 0, 7, 0, 0, 0, 8, 0, 0, 0, 10, 0, 0, 0, 9, 0, 0, 0, 11, 0, 0, 0, 0, 0, 0, 0, 1, 0, 0, 0, 9, 0, 0, 0, 3, 0, 0, 0, 4, 0, 0, 0, 5, 0, 0, 0, 10, 0, 0, 0, 7, 0, 0, 0, 8, 0, 0, 0, 6, 0, 0, 0, 2, 0, 0, 0, 11, 0, 0, 0, 0, 0, 0, 0, 1, 0, 0, 0, 2, 0, 0, 0, 11, 0, 0, 0, 4, 0, 0, 0, 5, 0, 0, 0, 6, 0, 0, 0, 10, 0, 0, 0, 8, 0, 0, 0, 9, 0, 0, 0, 3, 0, 0, 0, 7, 0, 0, 0, 0, 0, 0, 0, 1, 0, 0, 0, 2, 0, 0, 0, 7, 0, 0, 0, 4, 0, 0, 0, 5, 0, 0, 0, 6, 0, 0, 0, 3, 0, 0, 0, 8, 0, 0, 0, 9, 0, 0, 0, 11, 0, 0, 0, 10, 0, 0, 0, 0, 0, 0, 0, 1, 0, 0, 0, 2, 0, 0, 0, 10, 0, 0, 0, 4, 0, 0, 0, 5, 0, 0, 0, 6, 0, 0, 0, 11, 0, 0, 0, 8, 0, 0, 0, 9, 0, 0, 0, 7, 0, 0, 0, 3};
.const .align 4 .b8 coPerm[576] = {3, 0, 0, 0, 0, 0, 0, 0, 1, 0, 0, 0, 2, 0, 0, 0, 4, 0, 0, 0, 5, 0, 0, 0, 6, 0, 0, 0, 7, 0, 0, 0, 2, 0, 0, 0, 3, 0, 0, 0, 0, 0, 0, 0, 1, 0, 0, 0, 4, 0, 0, 0, 5, 0, 0, 0, 6, 0, 0, 0, 7, 0, 0, 0, 1, 0, 0, 0, 2, 0, 0, 0, 3, 0, 0, 0, 0, 0, 0, 0, 4, 0, 0, 0, 5, 0, 0, 0, 6, 0, 0, 0, 7, 0, 0, 0, 4, 0, 0, 0, 1, 0, 0, 0, 2, 0, 0, 0, 0, 0, 0, 0, 7, 0, 0, 0, 5, 0, 0, 0, 6, 0, 0, 0, 3, 0, 0, 0, 7, 0, 0, 0, 1, 0, 0, 0, 2, 0, 0, 0, 4, 0, 0, 0, 3, 0, 0, 0, 5, 0, 0, 0, 6, 0, 0, 0, 0, 0, 0, 0, 3, 0, 0, 0, 1, 0, 0, 0, 2, 0, 0, 0, 7, 0, 0, 0, 0, 0, 0, 0, 5, 0, 0, 0, 6, 0, 0, 0, 4, 0, 0, 0, 1, 0, 0, 0, 5, 0, 0, 0, 2, 0, 0, 0, 3, 0, 0, 0, 0, 0, 0, 0, 4, 0, 0, 0, 6, 0, 0, 0, 7, 0, 0, 0, 5, 0, 0, 0, 4, 0, 0, 0, 2, 0, 0, 0, 3, 0, 0, 0, 1, 0, 0, 0, 0, 0, 0, 0, 6, 0, 0, 0, 7, 0, 0, 0, 4, 0, 0, 0, 0, 0, 0, 0, 2, 0, 0, 0, 3, 0, 0, 0, 5, 0, 0, 0, 1, 0, 0, 0, 6, 0, 0, 0, 7, 0, 0, 0, 0, 0, 0, 0, 1, 0, 0, 0, 2, 0, 0, 0, 3, 0, 0, 0, 5, 0, 0, 0, 6, 0, 0, 0, 7, 0, 0, 0, 4, 0, 0, 0, 0, 0, 0, 0, 1, 0, 0, 0, 2, 0, 0, 0, 3, 0, 0, 0, 6, 0, 0, 0, 7, 0, 0, 0, 4, 0, 0, 0, 5, 0, 0, 0, 0, 0, 0, 0, 1, 0, 0, 0, 2, 0, 0, 0, 3, 0, 0, 0, 7, 0, 0, 0, 4, 0, 0, 0, 5, 0, 0, 0, 6, 0, 0, 0, 0, 0, 0, 0, 2, 0, 0, 0, 6, 0, 0, 0, 3, 0, 0, 0, 4, 0, 0, 0, 1, 0, 0, 0, 5, 0, 0, 0, 7, 0, 0, 0, 0, 0, 0, 0, 6, 0, 0, 0, 5, 0, 0, 0, 3, 0, 0, 0, 4, 0, 0, 0, 2, 0, 0, 0, 1, 0, 0, 0, 7, 0, 0, 0, 0, 0, 0, 0, 5, 0, 0, 0, 1, 0, 0, 0, 3, 0, 0, 0, 4, 0, 0, 0, 6, 0, 0, 0, 2, 0, 0, 0, 7, 0, 0, 0, 0, 0, 0, 0, 1, 0, 0, 0, 3, 0, 0, 0, 7, 0, 0, 0, 4, 0, 0, 0, 5, 0, 0, 0, 2, 0, 0, 0, 6, 0, 0, 0, 0, 0, 0, 0, 1, 0, 0, 0, 7, 0, 0, 0, 6, 0, 0, 0, 4, 0, 0, 0, 5, 0, 0, 0, 3, 0, 0, 0, 2, 0, 0, 0, 0, 0, 0, 0, 1, 0, 0, 0, 6, 0, 0, 0, 2, 0, 0, 0, 4, 0, 0, 0, 5, 0, 0, 0, 7, 0, 0, 0, 3};
.const .align 4 .b8 allowedMoves3[40] = {0, 0, 0, 0, 1, 0, 0, 0, 2, 0, 0, 0, 9, 0, 0, 0, 10, 0, 0, 0, 11, 0, 0, 0, 4, 0, 0, 0, 7, 0, 0, 0, 13, 0, 0, 0, 16};
.global .align 2 .b8 d_sliceTrans[81920];
.global .align 1 .b8 d_tetraTrans[2560];

.visible .entry _Z22bruteForceStage3KernelthiPiS_(
	.param .u16 _Z22bruteForceStage3KernelthiPiS__param_0,
	.param .u8 _Z22bruteForceStage3KernelthiPiS__param_1,
	.param .u32 _Z22bruteForceStage3KernelthiPiS__param_2,
	.param .u64 .ptr .align 1 _Z22bruteForceStage3KernelthiPiS__param_3,
	.param .u64 .ptr .align 1 _Z22bruteForceStage3KernelthiPiS__param_4
)
{
	.local .align 4 .b8 	__local_depot0[44];
	.reg .b64 	%SP;
	.reg .b64 	%SPL;
	.reg .pred 	%p<24>;
	.reg .b16 	%rs<14>;
	.reg .b32 	%r<87>;
	.reg .b64 	%rd<66>;

	mov.u64 	%SPL, __local_depot0;
	ld.param.u16 	%rs12, [_Z22bruteForceStage3KernelthiPiS__param_0];
	ld.param.u8 	%rs13, [_Z22bruteForceStage3KernelthiPiS__param_1];
	ld.param.u32 	%r29, [_Z22bruteForceStage3KernelthiPiS__param_2];
	ld.param.u64 	%rd27, [_Z22bruteForceStage3KernelthiPiS__param_3];
	ld.param.u64 	%rd25, [_Z22bruteForceStage3KernelthiPiS__param_4];
	cvta.to.global.u64 	%rd1, %rd27;
	add.u64 	%rd2, %SPL, 0;
	mov.u32 	%r30, %ctaid.x;
	mov.u32 	%r31, %ntid.x;
	mov.u32 	%r32, %tid.x;
	mad.lo.s32 	%r33, %r30, %r31, %r32;
	cvt.u64.u32 	%rd61, %r33;
	setp.lt.s32 	%p1, %r29, 1;
	mov.b64 	%rd60, 1;
	@%p1 bra 	$L__BB0_7;
	and.b32  	%r1, %r29, 3;
	setp.lt.u32 	%p2, %r29, 4;
	mov.b64 	%rd60, 1;
	@%p2 bra 	$L__BB0_4;
	and.b32  	%r34, %r29, 2147483644;
	neg.s32 	%r78, %r34;
	mov.b64 	%rd60, 1;
$L__BB0_3:
	mul.lo.s64 	%rd60, %rd60, 10000;
	add.s32 	%r78, %r78, 4;
	setp.ne.s32 	%p3, %r78, 0;
	@%p3 bra 	$L__BB0_3;
$L__BB0_4:
	setp.eq.s32 	%p4, %r1, 0;
	@%p4 bra 	$L__BB0_7;
	neg.s32 	%r79, %r1;
$L__BB0_6:
	.pragma "nounroll";
	mul.lo.s64 	%rd60, %rd60, 10;
	add.s32 	%r79, %r79, 1;
	setp.ne.s32 	%p5, %r79, 0;
	@%p5 bra 	$L__BB0_6;
$L__BB0_7:
	setp.le.u64 	%p6, %rd60, %rd61;
	@%p6 bra 	$L__BB0_26;
	setp.lt.s32 	%p7, %r29, 1;
	@%p7 bra 	$L__BB0_12;
	mov.b32 	%r81, -1;
	mov.b32 	%r80, 0;
	mov.u64 	%rd33, allowedMoves3;
	mov.u64 	%rd38, d_sliceTrans;
	mov.u64 	%rd43, d_tetraTrans;
$L__BB0_10:
	cvt.u32.u64 	%r37, %rd61;
	mul.hi.u32 	%r38, %r37, -858993459;
	shr.u32 	%r39, %r38, 3;
	mul.lo.s32 	%r40, %r39, 10;
	sub.s32 	%r10, %r37, %r40;
	mul.wide.u32 	%rd32, %r10, 4;
	add.s64 	%rd34, %rd33, %rd32;
	ld.const.u32 	%r11, [%rd34];
	mul.hi.s32 	%r41, %r11, 1431655766;
	shr.u32 	%r42, %r41, 31;
	add.s32 	%r12, %r41, %r42;
	setp.eq.s32 	%p8, %r12, %r81;
	@%p8 bra 	$L__BB0_26;
	cvt.u64.u32 	%rd61, %r39;
	mul.wide.u32 	%rd35, %r80, 4;
	add.s64 	%rd36, %rd2, %rd35;
	st.local.u32 	[%rd36], %r11;
	mul.wide.u32 	%rd37, %r10, 8192;
	add.s64 	%rd39, %rd38, %rd37;
	cvt.u32.u16 	%r46, %rs12;
	mul.wide.u32 	%rd40, %r46, 2;
	add.s64 	%rd41, %rd39, %rd40;
	ld.global.u16 	%rs12, [%rd41];
	mul.wide.u32 	%rd42, %r10, 256;
	add.s64 	%rd44, %rd43, %rd42;
	cvt.u64.u16 	%rd45, %rs13;
	and.b64  	%rd46, %rd45, 255;
	add.s64 	%rd47, %rd44, %rd46;
	ld.global.u8 	%rs13, [%rd47];
	add.s32 	%r80, %r80, 1;
	setp.ne.s32 	%p9, %r80, %r29;
	mov.u32 	%r81, %r12;
	@%p9 bra 	$L__BB0_10;
$L__BB0_12:
	setp.ne.s16 	%p10, %rs12, 3840;
	setp.ne.s16 	%p11, %rs13, 153;
	or.pred  	%p12, %p10, %p11;
	@%p12 bra 	$L__BB0_26;
	setp.lt.s32 	%p13, %r29, 1;
	cvta.to.global.u64 	%rd48, %rd25;
	atom.global.exch.b32 	%r47, [%rd48], 1;
	setp.ne.s32 	%p14, %r47, 0;
	or.pred  	%p15, %p14, %p13;
	@%p15 bra 	$L__BB0_26;
	and.b32  	%r14, %r29, 15;
	setp.lt.u32 	%p16, %r29, 16;
	mov.b32 	%r84, 0;
	@%p16 bra 	$L__BB0_17;
	and.b32  	%r84, %r29, 2147483632;
	neg.s32 	%r82, %r84;
	add.s64 	%rd63, %rd2, 32;
	add.s64 	%rd62, %rd1, 32;
$L__BB0_16:
	.pragma "nounroll";
	ld.local.u32 	%r49, [%rd63+-32];
	st.global.u32 	[%rd62+-32], %r49;
	ld.local.u32 	%r50, [%rd63+-28];
	st.global.u32 	[%rd62+-28], %r50;
	ld.local.u32 	%r51, [%rd63+-24];
	st.global.u32 	[%rd62+-24], %r51;
	ld.local.u32 	%r52, [%rd63+-20];
	st.global.u32 	[%rd62+-20], %r52;
	ld.local.u32 	%r53, [%rd63+-16];
	st.global.u32 	[%rd62+-16], %r53;
	ld.local.u32 	%r54, [%rd63+-12];
	st.global.u32 	[%rd62+-12], %r54;
	ld.local.u32 	%r55, [%rd63+-8];
	st.global.u32 	[%rd62+-8], %r55;
	ld.local.u32 	%r56, [%rd63+-4];
	st.global.u32 	[%rd62+-4], %r56;
	ld.local.u32 	%r57, [%rd63];
	st.global.u32 	[%rd62], %r57;
	ld.local.u32 	%r58, [%rd63+4];
	st.global.u32 	[%rd62+4], %r58;
	ld.local.u32 	%r59, [%rd63+8];
	st.global.u32 	[%rd62+8], %r59;
	ld.local.u32 	%r60, [%rd63+12];
	st.global.u32 	[%rd62+12], %r60;
	ld.local.u32 	%r61, [%rd63+16];
	st.global.u32 	[%rd62+16], %r61;
	ld.local.u32 	%r62, [%rd63+20];
	st.global.u32 	[%rd62+20], %r62;
	ld.local.u32 	%r63, [%rd63+24];
	st.global.u32 	[%rd62+24], %r63;
	ld.local.u32 	%r64, [%rd63+28];
	st.global.u32 	[%rd62+28], %r64;
	add.s32 	%r82, %r82, 16;
	add.s64 	%rd63, %rd63, 64;
	add.s64 	%rd62, %rd62, 64;
	setp.ne.s32 	%p17, %r82, 0;
	@%p17 bra 	$L__BB0_16;
$L__BB0_17:
	setp.eq.s32 	%p18, %r14, 0;
	@%p18 bra 	$L__BB0_26;
	and.b32  	%r20, %r29, 7;
	setp.lt.u32 	%p19, %r14, 8;
	@%p19 bra 	$L__BB0_20;
	mul.wide.u32 	%rd49, %r84, 4;
	add.s64 	%rd50, %rd2, %rd49;
	ld.local.u32 	%r65, [%rd50];
	add.s64 	%rd51, %rd1, %rd49;
	st.global.u32 	[%rd51], %r65;
	ld.local.u32 	%r66, [%rd50+4];
	st.global.u32 	[%rd51+4], %r66;
	ld.local.u32 	%r67, [%rd50+8];
	st.global.u32 	[%rd51+8], %r67;
	ld.local.u32 	%r68, [%rd50+12];
	st.global.u32 	[%rd51+12], %r68;
	ld.local.u32 	%r69, [%rd50+16];
	st.global.u32 	[%rd51+16], %r69;
	ld.local.u32 	%r70, [%rd50+20];
	st.global.u32 	[%rd51+20], %r70;
	ld.local.u32 	%r71, [%rd50+24];
	st.global.u32 	[%rd51+24], %r71;
	ld.local.u32 	%r72, [%rd50+28];
	st.global.u32 	[%rd51+28], %r72;
	add.s32 	%r84, %r84, 8;
$L__BB0_20:
	setp.eq.s32 	%p20, %r20, 0;
	@%p20 bra 	$L__BB0_26;
	and.b32  	%r23, %r29, 3;
	setp.lt.u32 	%p21, %r20, 4;
	@%p21 bra 	$L__BB0_23;
	mul.wide.u32 	%rd52, %r84, 4;
	add.s64 	%rd53, %rd2, %rd52;
	ld.local.u32 	%r73, [%rd53];
	add.s64 	%rd54, %rd1, %rd52;
	st.global.u32 	[%rd54], %r73;
	ld.local.u32 	%r74, [%rd53+4];
	st.global.u32 	[%rd54+4], %r74;
	ld.local.u32 	%r75, [%rd53+8];
	st.global.u32 	[%rd54+8], %r75;
	ld.local.u32 	%r76, [%rd53+12];
	st.global.u32 	[%rd54+12], %r76;
	add.s32 	%r84, %r84, 4;
$L__BB0_23:
	setp.eq.s32 	%p22, %r23, 0;
	@%p22 bra 	$L__BB0_26;
	mul.wide.u32 	%rd55, %r84, 4;
	add.s64 	%rd65, %rd1, %rd55;
	add.s64 	%rd64, %rd2, %rd55;
	neg.s32 	%r86, %r23;
$L__BB0_25:
	.pragma "nounroll";
	ld.local.u32 	%r77, [%rd64];
	st.global.u32 	[%rd65], %r77;
	add.s64 	%rd65, %rd65, 4;
	add.s64 	%rd64, %rd64, 4;
	add.s32 	%r86, %r86, 1;
	setp.ne.s32 	%p23, %r86, 0;
	@%p23 bra 	$L__BB0_25;
$L__BB0_26:
	ret;

}


// ===== COMPILED SASS (sm_100) =====

	.target	sm_100

	.elftype	@"ET_EXEC"


//--------------------- .note.nv.tkinfo           --------------------------
	.section	.note.nv.tkinfo,"",@"SHT_NOTE"
	.sectionflags	@"SHF_NOTE_NV_TKINFO"
	.tkinfo
        /*0018*/ 	.word	0x00000002
        /*0030*/ 	.string	""
        /*0030*/ 	.string	"ptxas"
        /*0030*/ 	.string	"Cuda compilation tools, release 13.0, V13.0.88"
        /*0030*/ 	.string	"Build cuda_13.0.r13.0/compiler.36424714_0"
        /*0030*/ 	.string	"-arch sm_100 -m 64 "



//--------------------- .note.nv.cuinfo           --------------------------
	.section	.note.nv.cuinfo,"",@"SHT_NOTE"
	.sectionflags	@"SHF_NOTE_NV_CUINFO"
        /*0018*/ 	.short	0x0002
        /*001a*/ 	.short	0x0064
        /*001c*/ 	.short	0x0082
	.zero		2


//--------------------- .nv.info                  --------------------------
	.section	.nv.info,"",@"SHT_CUDA_INFO"
	.align	4


	//----- nvinfo : EIATTR_REGCOUNT
	.align		4
        /*0000*/ 	.byte	0x04, 0x2f
        /*0002*/ 	.short	(.L_6 - .L_5)
	.align		4
.L_5:
        /*0004*/ 	.word	index@(_Z22bruteForceStage3KernelthiPiS_)
        /*0008*/ 	.word	0x0000001c


	//----- nvinfo : EIATTR_FRAME_SIZE
	.align		4
.L_6:
        /*000c*/ 	.byte	0x04, 0x11
        /*000e*/ 	.short	(.L_8 - .L_7)
	.align		4
.L_7:
        /*0010*/ 	.word	index@(_Z22bruteForceStage3KernelthiPiS_)
        /*0014*/ 	.word	0x00000030


	//----- nvinfo : EIATTR_MIN_STACK_SIZE
	.align		4
.L_8:
        /*0018*/ 	.byte	0x04, 0x12
        /*001a*/ 	.short	(.L_10 - .L_9)
	.align		4
.L_9:
        /*001c*/ 	.word	index@(_Z22bruteForceStage3KernelthiPiS_)
        /*0020*/ 	.word	0x00000030
.L_10:


//--------------------- .nv.compat                --------------------------
	.section	.nv.compat,"",@"SHT_CUDA_COMPAT_INFO"
	.align	4
        /*0000*/ 	.byte	0x02, 0x09, 0x00, 0x00, 0x02, 0x02, 0x01, 0x00, 0x02, 0x05, 0x05, 0x00, 0x03, 0x07, 0x01, 0x01
        /*0010*/ 	.byte	0x02, 0x03, 0x00, 0x00, 0x02, 0x06, 0x01, 0x00, 0x04, 0x0b, 0x08, 0x00, 0x09, 0x00, 0x00, 0x00
        /*0020*/ 	.byte	0x00, 0x00, 0x00, 0x00


//--------------------- .nv.info._Z22bruteForceStage3KernelthiPiS_ --------------------------
	.section	.nv.info._Z22bruteForceStage3KernelthiPiS_,"",@"SHT_CUDA_INFO"
	.sectionflags	@""
	.align	4


	//----- nvinfo : EIATTR_CUDA_API_VERSION
	.align		4
        /*0000*/ 	.byte	0x04, 0x37
        /*0002*/ 	.short	(.L_12 - .L_11)
.L_11:
        /*0004*/ 	.word	0x00000082


	//----- nvinfo : EIATTR_KPARAM_INFO
	.align		4
.L_12:
        /*0008*/ 	.byte	0x04, 0x17
        /*000a*/ 	.short	(.L_14 - .L_13)
.L_13:
        /*000c*/ 	.word	0x00000000
        /*0010*/ 	.short	0x0004
        /*0012*/ 	.short	0x0010
        /*0014*/ 	.byte	0x00, 0xf5, 0x21, 0x00


	//----- nvinfo : EIATTR_KPARAM_INFO
	.align		4
.L_14:
        /*0018*/ 	.byte	0x04, 0x17
        /*001a*/ 	.short	(.L_16 - .L_15)
.L_15:
        /*001c*/ 	.word	0x00000000
        /*0020*/ 	.short	0x0003
        /*0022*/ 	.short	0x0008
        /*0024*/ 	.byte	0x00, 0xf5, 0x21, 0x00


	//----- nvinfo : EIATTR_KPARAM_INFO
	.align		4
.L_16:
        /*0028*/ 	.byte	0x04, 0x17
        /*002a*/ 	.short	(.L_18 - .L_17)
.L_17:
        /*002c*/ 	.word	0x00000000
        /*0030*/ 	.short	0x0002
        /*0032*/ 	.short	0x0004
        /*0034*/ 	.byte	0x00, 0xf0, 0x11, 0x00


	//----- nvinfo : EIATTR_KPARAM_INFO
	.align		4
.L_18:
        /*0038*/ 	.byte	0x04, 0x17
        /*003a*/ 	.short	(.L_20 - .L_19)
.L_19:
        /*003c*/ 	.word	0x00000000
        /*0040*/ 	.short	0x0001
        /*0042*/ 	.short	0x0002
        /*0044*/ 	.byte	0x00, 0xf0, 0x05, 0x00


	//----- nvinfo : EIATTR_KPARAM_INFO
	.align		4
.L_20:
        /*0048*/ 	.byte	0x04, 0x17
        /*004a*/ 	.short	(.L_22 - .L_21)
.L_21:
        /*004c*/ 	.word	0x00000000
        /*0050*/ 	.short	0x0000
        /*0052*/ 	.short	0x0000
        /*0054*/ 	.byte	0x00, 0xf0, 0x09, 0x00


	//----- nvinfo : EIATTR_SPARSE_MMA_MASK
	.align		4
.L_22:
        /*0058*/ 	.byte	0x03, 0x50
        /*005a*/ 	.short	0x0000


	//----- nvinfo : EIATTR_MAXREG_COUNT
	.align		4
        /*005c*/ 	.byte	0x03, 0x1b
        /*005e*/ 	.short	0x00ff


	//----- nvinfo : EIATTR_MERCURY_ISA_VERSION
	.align		4
        /*0060*/ 	.byte	0x03, 0x5f
        /*0062*/ 	.short	0x0101


	//----- nvinfo : EIATTR_VRC_CTA_INIT_COUNT
	.align		4
        /*0064*/ 	.byte	0x02, 0x4a
	.zero		1
	.zero		1


	//----- nvinfo : EIATTR_EXIT_INSTR_OFFSETS
	.align		4
        /*0068*/ 	.byte	0x04, 0x1c
        /*006a*/ 	.short	(.L_24 - .L_23)


	//   ....[0]....
.L_23:
        /*006c*/ 	.word	0x000004b0


	//   ....[1]....
        /*0070*/ 	.word	0x000005c0


	//   ....[2]....
        /*0074*/ 	.word	0x00000720


	//   ....[3]....
        /*0078*/ 	.word	0x00000780


	//   ....[4]....
        /*007c*/ 	.word	0x00000a60


	//   ....[5]....
        /*0080*/ 	.word	0x00000bb0


	//   ....[6]....
        /*0084*/ 	.word	0x00000ca0


	//   ....[7]....
        /*0088*/ 	.word	0x00000da0


	//----- nvinfo : EIATTR_CBANK_PARAM_SIZE
	.align		4
.L_24:
        /*008c*/ 	.byte	0x03, 0x19
        /*008e*/ 	.short	0x0018


	//----- nvinfo : EIATTR_PARAM_CBANK
	.align		4
        /*0090*/ 	.byte	0x04, 0x0a
        /*0092*/ 	.short	(.L_26 - .L_25)
	.align		4
.L_25:
        /*0094*/ 	.word	index@(.nv.constant0._Z22bruteForceStage3KernelthiPiS_)
        /*0098*/ 	.short	0x0380
        /*009a*/ 	.short	0x0018


	//----- nvinfo : EIATTR_SW_WAR
	.align		4
.L_26:
        /*009c*/ 	.byte	0x04, 0x36
        /*009e*/ 	.short	(.L_28 - .L_27)
.L_27:
        /*00a0*/ 	.word	0x00000008
.L_28:


//--------------------- .nv.callgraph             --------------------------
	.section	.nv.callgraph,"",@"SHT_CUDA_CALLGRAPH"
	.align	4
	.sectionentsize	8
	.align		4
        /*0000*/ 	.word	0x00000000
	.align		4
        /*0004*/ 	.word	0xffffffff
	.align		4
        /*0008*/ 	.word	0x00000000
	.align		4
        /*000c*/ 	.word	0xfffffffe
	.align		4
        /*0010*/ 	.word	0x00000000
	.align		4
        /*0014*/ 	.word	0xfffffffd
	.align		4
        /*0018*/ 	.word	0x00000000
	.align		4
        /*001c*/ 	.word	0xfffffffc


//--------------------- .nv.constant3             --------------------------
	.section	.nv.constant3,"a",@progbits
	.align	4
.nv.constant3:
	.type		eoPerm,@object
	.size		eoPerm,(coPerm - eoPerm)
eoPerm:
        /*0000*/ 	.byte	0x03, 0x00, 0x00, 0x00, 0x00, 0x00, 0x00, 0x00, 0x01, 0x00, 0x00, 0x00, 0x02, 0x00, 0x00, 0x00
        /* <DEDUP_REMOVED lines=53> */
	.type		coPerm,@object
	.size		coPerm,(allowedMoves3 - coPerm)
coPerm:
        /* <DEDUP_REMOVED lines=36> */
	.type		allowedMoves3,@object
	.size		allowedMoves3,(.L_2 - allowedMoves3)
allowedMoves3:
        /*05a0*/ 	.byte	0x00, 0x00, 0x00, 0x00, 0x01, 0x00, 0x00, 0x00, 0x02, 0x00, 0x00, 0x00, 0x09, 0x00, 0x00, 0x00
        /*05b0*/ 	.byte	0x0a, 0x00, 0x00, 0x00, 0x0b, 0x00, 0x00, 0x00, 0x04, 0x00, 0x00, 0x00, 0x07, 0x00, 0x00, 0x00
        /*05c0*/ 	.byte	0x0d, 0x00, 0x00, 0x00, 0x10, 0x00, 0x00, 0x00
.L_2:


//--------------------- .nv.constant4             --------------------------
	.section	.nv.constant4,"a",@progbits
	.align	8
	.align		8
.nv.constant4:
        /*0000*/ 	.dword	d_sliceTrans
	.align		8
        /*0008*/ 	.dword	d_tetraTrans


//--------------------- .text._Z22bruteForceStage3KernelthiPiS_ --------------------------
	.section	.text._Z22bruteForceStage3KernelthiPiS_,"ax",@progbits
	.align	128
        .global         _Z22bruteForceStage3KernelthiPiS_
        .type           _Z22bruteForceStage3KernelthiPiS_,@function
        .size           _Z22bruteForceStage3KernelthiPiS_,(.L_x_15 - _Z22bruteForceStage3KernelthiPiS_)
        .other          _Z22bruteForceStage3KernelthiPiS_,@"STO_CUDA_ENTRY STV_DEFAULT"
_Z22bruteForceStage3KernelthiPiS_:
.text._Z22bruteForceStage3KernelthiPiS_:
[----:B------:R-:W0:Y:S01]  /*0000*/  LDC R1, c[0x0][0x37c] ;  /* 0x0000df00ff017b82 */ /* 0x000e220000000800 */
[----:B------:R-:W1:Y:S01]  /*0010*/  LDCU UR7, c[0x0][0x384] ;  /* 0x00007080ff0777ac */ /* 0x000e620008000800 */
[----:B------:R-:W2:Y:S06]  /*0020*/  S2R R7, SR_TID.X ;  /* 0x0000000000077919 */ /* 0x000eac0000002100 */
[----:B------:R-:W2:Y:S01]  /*0030*/  S2UR UR4, SR_CTAID.X ;  /* 0x00000000000479c3 */ /* 0x000ea20000002500 */
[----:B0-----:R-:W-:Y:S01]  /*0040*/  VIADD R1, R1, 0xffffffd0 ;  /* 0xffffffd001017836 */ /* 0x001fe20000000000 */
[----:B------:R-:W0:Y:S01]  /*0050*/  LDCU.U8 UR5, c[0x0][0x382] ;  /* 0x00007040ff0577ac */ /* 0x000e220008000000 */
[----:B------:R-:W3:Y:S05]  /*0060*/  LDCU.U16 UR6, c[0x0][0x380] ;  /* 0x00007000ff0677ac */ /* 0x000eea0008000400 */
[----:B------:R-:W2:Y:S01]  /*0070*/  LDC R6, c[0x0][0x360] ;  /* 0x0000d800ff067b82 */ /* 0x000ea20000000800 */
[----:B-1----:R-:W-:-:S02]  /*0080*/  IMAD.U32 R0, RZ, RZ, UR7 ;  /* 0x00000007ff007e24 */ /* 0x002fc4000f8e00ff */
[----:B0-----:R-:W-:-:S03]  /*0090*/  IMAD.U32 R10, RZ, RZ, UR5 ;  /* 0x00000005ff0a7e24 */ /* 0x001fc6000f8e00ff */
[----:B------:R-:W-:Y:S01]  /*00a0*/  ISETP.GE.AND P1, PT, R0, 0x1, PT ;  /* 0x000000010000780c */ /* 0x000fe20003f26270 */
[----:B------:R-:W-:Y:S01]  /*00b0*/  UMOV UR5, 0x1 ;  /* 0x0000000100057882 */ /* 0x000fe20000000000 */
[----:B---3--:R-:W-:Y:S02]  /*00c0*/  IMAD.U32 R8, RZ, RZ, UR6 ;  /* 0x00000006ff087e24 */ /* 0x008fe4000f8e00ff */
[----:B--2---:R-:W-:Y:S01]  /*00d0*/  IMAD R6, R6, UR4, R7 ;  /* 0x0000000406067c24 */ /* 0x004fe2000f8e0207 */
[----:B------:R-:W-:Y:S01]  /*00e0*/  UMOV UR4, URZ ;  /* 0x000000ff00047c82 */ /* 0x000fe20008000000 */
[----:B------:R-:W-:-:S07]  /*00f0*/  IMAD.MOV.U32 R7, RZ, RZ, RZ ;  /* 0x000000ffff077224 */ /* 0x000fce00078e00ff */
[----:B------:R-:W-:Y:S05]  /*0100*/  @!P1 BRA `(.L_x_0) ;  /* 0x0000000000dc9947 */ /* 0x000fea0003800000 */
[C---:B------:R-:W-:Y:S01]  /*0110*/  ISETP.GE.U32.AND P0, PT, R0.reuse, 0x4, PT ;  /* 0x000000040000780c */ /* 0x040fe20003f06070 */
[----:B------:R-:W-:Y:S01]  /*0120*/  UMOV UR5, 0x1 ;  /* 0x0000000100057882 */ /* 0x000fe20000000000 */
[----:B------:R-:W-:Y:S01]  /*0130*/  UMOV UR4, URZ ;  /* 0x000000ff00047c82 */ /* 0x000fe20008000000 */
[----:B------:R-:W-:-:S10]  /*0140*/  LOP3.LUT R2, R0, 0x3, RZ, 0xc0, !PT ;  /* 0x0000000300027812 */ /* 0x000fd400078ec0ff */
[----:B------:R-:W-:Y:S05]  /*0150*/  @!P0 BRA `(.L_x_1) ;  /* 0x0000000000a08947 */ /* 0x000fea0003800000 */
[----:B------:R-:W-:Y:S01]  /*0160*/  LOP3.LUT R3, R0, 0x7ffffffc, RZ, 0xc0, !PT ;  /* 0x7ffffffc00037812 */ /* 0x000fe200078ec0ff */
[----:B------:R-:W-:Y:S01]  /*0170*/  UMOV UR5, 0x1 ;  /* 0x0000000100057882 */ /* 0x000fe20000000000 */
[----:B------:R-:W-:-:S03]  /*0180*/  UMOV UR4, URZ ;  /* 0x000000ff00047c82 */ /* 0x000fc60008000000 */
[----:B------:R-:W-:-:S05]  /*0190*/  IMAD.MOV R3, RZ, RZ, -R3 ;  /* 0x000000ffff037224 */ /* 0x000fca00078e0a03 */
[----:B------:R-:W-:-:S13]  /*01a0*/  ISETP.GE.AND P0, PT, R3, RZ, PT ;  /* 0x000000ff0300720c */ /* 0x000fda0003f06270 */
[----:B------:R-:W-:Y:S05]  /*01b0*/  @P0 BRA `(.L_x_2) ;  /* 0x00000000006c0947 */ /* 0x000fea0003800000 */
[----:B------:R-:W-:Y:S01]  /*01c0*/  IMAD.MOV R4, RZ, RZ, -R3 ;  /* 0x000000ffff047224 */ /* 0x000fe200078e0a03 */
[----:B------:R-:W-:-:S04]  /*01d0*/  PLOP3.LUT P0, PT, PT, PT, PT, 0x80, 0x8 ;  /* 0x000000000008781c */ /* 0x000fc80003f0f070 */
[----:B------:R-:W-:-:S13]  /*01e0*/  ISETP.GT.AND P2, PT, R4, 0xc, PT ;  /* 0x0000000c0400780c */ /* 0x000fda0003f44270 */
[----:B------:R-:W-:Y:S05]  /*01f0*/  @!P2 BRA `(.L_x_3) ;  /* 0x000000000024a947 */ /* 0x000fea0003800000 */
[----:B------:R-:W-:-:S13]  /*0200*/  PLOP3.LUT P0, PT, PT, PT, PT, 0x8, 0x80 ;  /* 0x000000000080781c */ /* 0x000fda0003f0e170 */
.L_x_4:
[----:B------:R-:W-:Y:S01]  /*0210*/  IADD3 R3, PT, PT, R3, 0x10, RZ ;  /* 0x0000001003037810 */ /* 0x000fe20007ffe0ff */
[----:B------:R-:W-:Y:S02]  /*0220*/  UIMAD UR4, UR4, 0x6fc10000, URZ ;  /* 0x6fc10000040478a4 */ /* 0x000fe4000f8e02ff */
[----:B------:R-:W-:Y:S01]  /*0230*/  UIMAD.WIDE.U32 UR6, UR5, 0x6fc10000, URZ ;  /* 0x6fc10000050678a5 */ /* 0x000fe2000f8e00ff */
[----:B------:R-:W-:Y:S01]  /*0240*/  ISETP.GE.AND P2, PT, R3, -0xc, PT ;  /* 0xfffffff40300780c */ /* 0x000fe20003f46270 */
[----:B------:R-:W-:-:S04]  /*0250*/  UIMAD UR4, UR5, 0x2386f2, UR4 ;  /* 0x002386f2050478a4 */ /* 0x000fc8000f8e0204 */
[----:B------:R-:W-:Y:S01]  /*0260*/  UIADD3 UR4, UPT, UPT, UR7, UR4, URZ ;  /* 0x0000000407047290 */ /* 0x000fe2000fffe0ff */
[----:B------:R-:W-:-:S07]  /*0270*/  UMOV UR5, UR6 ;  /* 0x0000000600057c82 */ /* 0x000fce0008000000 */
[----:B------:R-:W-:Y:S05]  /*0280*/  @!P2 BRA `(.L_x_4) ;  /* 0xfffffffc00e0a947 */ /* 0x000fea000383ffff */
.L_x_3:
[----:B------:R-:W-:-:S05]  /*0290*/  IMAD.MOV R4, RZ, RZ, -R3 ;  /* 0x000000ffff047224 */ /* 0x000fca00078e0a03 */
[----:B------:R-:W-:-:S13]  /*02a0*/  ISETP.GT.AND P2, PT, R4, 0x4, PT ;  /* 0x000000040400780c */ /* 0x000fda0003f44270 */
[----:B------:R-:W-:Y:S05]  /*02b0*/  @!P2 BRA `(.L_x_5) ;  /* 0x000000000024a947 */ /* 0x000fea0003800000 */
[----:B------:R-:W-:Y:S01]  /*02c0*/  UIMAD.WIDE.U32 UR6, UR5, 0x2710, URZ ;  /* 0x00002710050678a5 */ /* 0x000fe2000f8e00ff */
[----:B------:R-:W-:Y:S01]  /*02d0*/  PLOP3.LUT P0, PT, PT, PT, PT, 0x8, 0x80 ;  /* 0x000000000080781c */ /* 0x000fe20003f0e170 */
[----:B------:R-:W-:Y:S01]  /*02e0*/  UIMAD UR4, UR4, 0x2710, URZ ;  /* 0x00002710040478a4 */ /* 0x000fe2000f8e02ff */
[----:B------:R-:W-:-:S03]  /*02f0*/  VIADD R3, R3, 0x8 ;  /* 0x0000000803037836 */ /* 0x000fc60000000000 */
[----:B------:R-:W-:Y:S02]  /*0300*/  UIADD3 UR4, UPT, UPT, UR7, UR4, URZ ;  /* 0x0000000407047290 */ /* 0x000fe4000fffe0ff */
[----:B------:R-:W-:Y:S02]  /*0310*/  UIMAD.WIDE.U32 UR6, UR6, 0x2710, URZ ;  /* 0x00002710060678a5 */ /* 0x000fe4000f8e00ff */
[----:B------:R-:W-:-:S04]  /*0320*/  UIMAD UR4, UR4, 0x2710, URZ ;  /* 0x00002710040478a4 */ /* 0x000fc8000f8e02ff */
[----:B------:R-:W-:Y:S01]  /*0330*/  UIADD3 UR4, UPT, UPT, UR7, UR4, URZ ;  /* 0x0000000407047290 */ /* 0x000fe2000fffe0ff */
[----:B------:R-:W-:-:S11]  /*0340*/  UMOV UR5, UR6 ;  /* 0x0000000600057c82 */ /* 0x000fd60008000000 */
.L_x_5:
[----:B------:R-:W-:-:S13]  /*0350*/  ISETP.NE.OR P0, PT, R3, RZ, P0 ;  /* 0x000000ff0300720c */ /* 0x000fda0000705670 */
[----:B------:R-:W-:Y:S05]  /*0360*/  @!P0 BRA `(.L_x_1) ;  /* 0x00000000001c8947 */ /* 0x000fea0003800000 */
.L_x_2:
[----:B------:R-:W-:Y:S01]  /*0370*/  VIADD R3, R3, 0x4 ;  /* 0x0000000403037836 */ /* 0x000fe20000000000 */
[----:B------:R-:W-:Y:S02]  /*0380*/  UIMAD.WIDE.U32 UR6, UR5, 0x2710, URZ ;  /* 0x00002710050678a5 */ /* 0x000fe4000f8e00ff */
[----:B------:R-:W-:Y:S02]  /*0390*/  UIMAD UR4, UR4, 0x2710, URZ ;  /* 0x00002710040478a4 */ /* 0x000fe4000f8e02ff */
[----:B------:R-:W-:Y:S02]  /*03a0*/  ISETP.NE.AND P0, PT, R3, RZ, PT ;  /* 0x000000ff0300720c */ /* 0x000fe40003f05270 */
[----:B------:R-:W-:Y:S01]  /*03b0*/  UIADD3 UR4, UPT, UPT, UR7, UR4, URZ ;  /* 0x0000000407047290 */ /* 0x000fe2000fffe0ff */
[----:B------:R-:W-:-:S10]  /*03c0*/  UMOV UR5, UR6 ;  /* 0x0000000600057c82 */ /* 0x000fd40008000000 */
[----:B------:R-:W-:Y:S05]  /*03d0*/  @P0 BRA `(.L_x_2) ;  /* 0xfffffffc00e40947 */ /* 0x000fea000383ffff */
.L_x_1:
[----:B------:R-:W-:-:S13]  /*03e0*/  ISETP.NE.AND P0, PT, R2, RZ, PT ;  /* 0x000000ff0200720c */ /* 0x000fda0003f05270 */
[----:B------:R-:W-:Y:S05]  /*03f0*/  @!P0 BRA `(.L_x_0) ;  /* 0x0000000000208947 */ /* 0x000fea0003800000 */
[----:B------:R-:W-:-:S07]  /*0400*/  IMAD.MOV R2, RZ, RZ, -R2 ;  /* 0x000000ffff027224 */ /* 0x000fce00078e0a02 */
.L_x_6:
[----:B------:R-:W-:Y:S01]  /*0410*/  VIADD R2, R2, 0x1 ;  /* 0x0000000102027836 */ /* 0x000fe20000000000 */
[----:B------:R-:W-:Y:S02]  /*0420*/  UIMAD.WIDE.U32 UR6, UR5, 0xa, URZ ;  /* 0x0000000a050678a5 */ /* 0x000fe4000f8e00ff */
[----:B------:R-:W-:Y:S02]  /*0430*/  UIMAD UR4, UR4, 0xa, URZ ;  /* 0x0000000a040478a4 */ /* 0x000fe4000f8e02ff */
[----:B------:R-:W-:Y:S02]  /*0440*/  ISETP.NE.AND P0, PT, R2, RZ, PT ;  /* 0x000000ff0200720c */ /* 0x000fe40003f05270 */
[----:B------:R-:W-:Y:S01]  /*0450*/  UIADD3 UR4, UPT, UPT, UR7, UR4, URZ ;  /* 0x0000000407047290 */ /* 0x000fe2000fffe0ff */
[----:B------:R-:W-:-:S10]  /*0460*/  UMOV UR5, UR6 ;  /* 0x0000000600057c82 */ /* 0x000fd40008000000 */
[----:B------:R-:W-:Y:S05]  /*0470*/  @P0 BRA `(.L_x_6) ;  /* 0xfffffffc00e40947 */ /* 0x000fea000383ffff */
.L_x_0:
[----:B------:R-:W-:Y:S01]  /*0480*/  IMAD.U32 R3, RZ, RZ, UR4 ;  /* 0x00000004ff037e24 */ /* 0x000fe2000f8e00ff */
[----:B------:R-:W-:-:S04]  /*0490*/  ISETP.LT.U32.AND P0, PT, R6, UR5, PT ;  /* 0x0000000506007c0c */ /* 0x000fc8000bf01070 */
[----:B------:R-:W-:-:S13]  /*04a0*/  ISETP.GT.U32.AND.EX P0, PT, R3, R7, PT, P0 ;  /* 0x000000070300720c */ /* 0x000fda0003f04100 */
[----:B------:R-:W-:Y:S05]  /*04b0*/  @!P0 EXIT ;  /* 0x000000000000894d */ /* 0x000fea0003800000 */
[----:B------:R-:W0:Y:S01]  /*04c0*/  LDCU.64 UR6, c[0x0][0x358] ;  /* 0x00006b00ff0677ac */ /* 0x000e220008000a00 */
[----:B------:R-:W-:Y:S05]  /*04d0*/  @!P1 BRA `(.L_x_7) ;  /* 0x0000000000809947 */ /* 0x000fea0003800000 */
[----:B------:R-:W1:Y:S01]  /*04e0*/  LDC R0, c[0x0][0x384] ;  /* 0x0000e100ff007b82 */ /* 0x000e620000000800 */
[----:B------:R-:W-:Y:S01]  /*04f0*/  MOV R14, 0xffffffff ;  /* 0xffffffff000e7802 */ /* 0x000fe20000000f00 */
[----:B------:R-:W-:-:S06]  /*0500*/  IMAD.MOV.U32 R9, RZ, RZ, RZ ;  /* 0x000000ffff097224 */ /* 0x000fcc00078e00ff */
[----:B------:R-:W2:Y:S08]  /*0510*/  LDC.64 R4, c[0x4][RZ] ;  /* 0x01000000ff047b82 */ /* 0x000eb00000000a00 */
[----:B------:R-:W3:Y:S02]  /*0520*/  LDC.64 R2, c[0x4][0x8] ;  /* 0x01000200ff027b82 */ /* 0x000ee40000000a00 */
.L_x_8:
[----:B------:R-:W-:Y:S01]  /*0530*/  IMAD.HI.U32 R11, R6, -0x33333333, RZ ;  /* 0xcccccccd060b7827 */ /* 0x000fe200078e00ff */
[----:B------:R-:W-:-:S04]  /*0540*/  UMOV UR4, 0x5a0 ;  /* 0x000005a000047882 */ /* 0x000fc80000000000 */
[----:B------:R-:W-:-:S05]  /*0550*/  SHF.R.U32.HI R11, RZ, 0x3, R11 ;  /* 0x00000003ff0b7819 */ /* 0x000fca000001160b */
[----:B------:R-:W-:-:S05]  /*0560*/  IMAD R13, R11, -0xa, R6 ;  /* 0xfffffff60b0d7824 */ /* 0x000fca00078e0206 */
[----:B------:R-:W-:-:S04]  /*0570*/  LEA R6, R13, UR4, 0x2 ;  /* 0x000000040d067c11 */ /* 0x000fc8000f8e10ff */
[----:B------:R-:W4:Y:S02]  /*0580*/  LDC R16, c[0x3][R6] ;  /* 0x00c0000006107b82 */ /* 0x000f240000000800 */
[----:B----4-:R-:W-:-:S05]  /*0590*/  IMAD.HI R7, R16, 0x55555556, RZ ;  /* 0x5555555610077827 */ /* 0x010fca00078e02ff */
[----:B------:R-:W-:-:S04]  /*05a0*/  LEA.HI R19, R7, R7, RZ, 0x1 ;  /* 0x0000000707137211 */ /* 0x000fc800078f08ff */
[----:B------:R-:W-:-:S13]  /*05b0*/  ISETP.NE.AND P0, PT, R19, R14, PT ;  /* 0x0000000e1300720c */ /* 0x000fda0003f05270 */
[----:B0----5:R-:W-:Y:S05]  /*05c0*/  @!P0 EXIT ;  /* 0x000000000000894d */ /* 0x021fea0003800000 */
[C---:B---3--:R-:W-:Y:S01]  /*05d0*/  IMAD.WIDE.U32 R6, R13.reuse, 0x100, R2 ;  /* 0x000001000d067825 */ /* 0x048fe200078e0002 */
[----:B------:R-:W-:Y:S02]  /*05e0*/  LOP3.LUT R15, R8, 0xffff, RZ, 0xc0, !PT ;  /* 0x0000ffff080f7812 */ /* 0x000fe400078ec0ff */
[----:B------:R-:W-:Y:S01]  /*05f0*/  LOP3.LUT R17, R10, 0xff, RZ, 0xc0, !PT ;  /* 0x000000ff0a117812 */ /* 0x000fe200078ec0ff */
[----:B--2---:R-:W-:-:S03]  /*0600*/  IMAD.WIDE.U32 R12, R13, 0x2000, R4 ;  /* 0x000020000d0c7825 */ /* 0x004fc600078e0004 */
[----:B------:R-:W-:Y:S01]  /*0610*/  IADD3 R6, P0, PT, R6, R17, RZ ;  /* 0x0000001106067210 */ /* 0x000fe20007f1e0ff */
[----:B------:R-:W-:-:S04]  /*0620*/  IMAD.WIDE.U32 R12, R15, 0x2, R12 ;  /* 0x000000020f0c7825 */ /* 0x000fc800078e000c */
[----:B------:R-:W-:Y:S01]  /*0630*/  IMAD.X R7, RZ, RZ, R7, P0 ;  /* 0x000000ffff077224 */ /* 0x000fe200000e0607 */
[----:B------:R-:W5:Y:S01]  /*0640*/  LDG.E.U16 R8, desc[UR6][R12.64] ;  /* 0x000000060c087981 */ /* 0x000f62000c1e1500 */
[C---:B------:R-:W-:Y:S02]  /*0650*/  IMAD R15, R9.reuse, 0x4, R1 ;  /* 0x00000004090f7824 */ /* 0x040fe400078e0201 */
[----:B------:R-:W-:Y:S01]  /*0660*/  VIADD R9, R9, 0x1 ;  /* 0x0000000109097836 */ /* 0x000fe20000000000 */
[----:B------:R0:W5:Y:S01]  /*0670*/  LDG.E.U8 R10, desc[UR6][R6.64] ;  /* 0x00000006060a7981 */ /* 0x000162000c1e1100 */
[----:B------:R-:W-:-:S03]  /*0680*/  IMAD.MOV.U32 R14, RZ, RZ, R19 ;  /* 0x000000ffff0e7224 */ /* 0x000fc600078e0013 */
[----:B------:R4:W-:Y:S01]  /*0690*/  STL [R15], R16 ;  /* 0x000000100f007387 */ /* 0x0009e20000100800 */
[----:B-1----:R-:W-:Y:S01]  /*06a0*/  ISETP.NE.AND P0, PT, R9, R0, PT ;  /* 0x000000000900720c */ /* 0x002fe20003f05270 */
[----:B0-----:R-:W-:Y:S02]  /*06b0*/  HFMA2 R7, -RZ, RZ, 0, 0 ;  /* 0x00000000ff077431 */ /* 0x001fe400000001ff */
[----:B------:R-:W-:-:S10]  /*06c0*/  IMAD.MOV.U32 R6, RZ, RZ, R11 ;  /* 0x000000ffff067224 */ /* 0x000fd400078e000b */
[----:B----4-:R-:W-:Y:S05]  /*06d0*/  @P0 BRA `(.L_x_8) ;  /* 0xfffffffc00940947 */ /* 0x010fea000383ffff */
.L_x_7:
[----:B-----5:R-:W-:Y:S02]  /*06e0*/  PRMT R3, R10, 0x9910, RZ ;  /* 0x000099100a037816 */ /* 0x020fe400000000ff */
[----:B------:R-:W-:Y:S02]  /*06f0*/  PRMT R2, R8, 0x9910, RZ ;  /* 0x0000991008027816 */ /* 0x000fe400000000ff */
[----:B------:R-:W-:-:S04]  /*0700*/  ISETP.NE.AND P0, PT, R3, 0x99, PT ;  /* 0x000000990300780c */ /* 0x000fc80003f05270 */
[----:B------:R-:W-:-:S13]  /*0710*/  ISETP.NE.OR P0, PT, R2, 0xf00, P0 ;  /* 0x00000f000200780c */ /* 0x000fda0000705670 */
[----:B0-----:R-:W-:Y:S05]  /*0720*/  @P0 EXIT ;  /* 0x000000000000094d */ /* 0x001fea0003800000 */
[----:B------:R-:W0:Y:S01]  /*0730*/  LDC.64 R2, c[0x0][0x390] ;  /* 0x0000e400ff027b82 */ /* 0x000e220000000a00 */
[----:B------:R-:W-:-:S05]  /*0740*/  IMAD.MOV.U32 R5, RZ, RZ, 0x1 ;  /* 0x00000001ff057424 */ /* 0x000fca00078e00ff */
[----:B0-----:R-:W2:Y:S01]  /*0750*/  ATOMG.E.EXCH.STRONG.GPU PT, R2, desc[UR6][R2.64], R5 ;  /* 0x80000005020279a8 */ /* 0x001ea2000c1ef106 */
[----:B------:R-:W-:-:S04]  /*0760*/  ISETP.GE.AND P0, PT, R0, 0x1, PT ;  /* 0x000000010000780c */ /* 0x000fc80003f06270 */
[----:B--2---:R-:W-:-:S13]  /*0770*/  ISETP.NE.OR P0, PT, R2, RZ, !P0 ;  /* 0x000000ff0200720c */ /* 0x004fda0004705670 */
[----:B------:R-:W-:Y:S05]  /*0780*/  @P0 EXIT ;  /* 0x000000000000094d */ /* 0x000fea0003800000 */
[C---:B------:R-:W-:Y:S01]  /*0790*/  ISETP.GE.U32.AND P1, PT, R0.reuse, 0x10, PT ;  /* 0x000000100000780c */ /* 0x040fe20003f26070 */
[----:B------:R-:W-:Y:S01]  /*07a0*/  IMAD.MOV.U32 R2, RZ, RZ, RZ ;  /* 0x000000ffff027224 */ /* 0x000fe200078e00ff */
[----:B------:R-:W-:-:S04]  /*07b0*/  LOP3.LUT R25, R0, 0xf, RZ, 0xc0, !PT ;  /* 0x0000000f00197812 */ /* 0x000fc800078ec0ff */
[----:B------:R-:W-:-:S07]  /*07c0*/  ISETP.NE.AND P0, PT, R25, RZ, PT ;  /* 0x000000ff1900720c */ /* 0x000fce0003f05270 */
[----:B------:R-:W-:Y:S06]  /*07d0*/  @!P1 BRA `(.L_x_9) ;  /* 0x0000000000a09947 */ /* 0x000fec0003800000 */
[----:B------:R-:W0:Y:S01]  /*07e0*/  LDCU.64 UR4, c[0x0][0x388] ;  /* 0x00007100ff0477ac */ /* 0x000e220008000a00 */
[----:B------:R-:W-:Y:S01]  /*07f0*/  LOP3.LUT R2, R0, 0x7ffffff0, RZ, 0xc0, !PT ;  /* 0x7ffffff000027812 */ /* 0x000fe200078ec0ff */
[----:B------:R-:W-:-:S04]  /*0800*/  VIADD R24, R1, 0x20 ;  /* 0x0000002001187836 */ /* 0x000fc80000000000 */
[----:B------:R-:W-:Y:S01]  /*0810*/  IMAD.MOV R3, RZ, RZ, -R2 ;  /* 0x000000ffff037224 */ /* 0x000fe200078e0a02 */
[----:B0-----:R-:W-:-:S04]  /*0820*/  UIADD3 UR4, UP0, UPT, UR4, 0x20, URZ ;  /* 0x0000002004047890 */ /* 0x001fc8000ff1e0ff */
[----:B------:R-:W-:Y:S02]  /*0830*/  UIADD3.X UR5, UPT, UPT, URZ, UR5, URZ, UP0, !UPT ;  /* 0x00000005ff057290 */ /* 0x000fe400087fe4ff */
[----:B------:R-:W-:-:S04]  /*0840*/  IMAD.U32 R22, RZ, RZ, UR4 ;  /* 0x00000004ff167e24 */ /* 0x000fc8000f8e00ff */
[----:B------:R-:W-:-:S07]  /*0850*/  MOV R23, UR5 ;  /* 0x0000000500177c02 */ /* 0x000fce0008000f00 */
.L_x_10:
[----:B0-----:R-:W2:Y:S04]  /*0860*/  LDL.64 R4, [R24+-0x20] ;  /* 0xffffe00018047983 */ /* 0x001ea80000100a00 */
[----:B------:R-:W3:Y:S04]  /*0870*/  LDL.64 R6, [R24+-0x18] ;  /* 0xffffe80018067983 */ /* 0x000ee80000100a00 */
[----:B------:R-:W4:Y:S04]  /*0880*/  LDL.64 R8, [R24+-0x10] ;  /* 0xfffff00018087983 */ /* 0x000f280000100a00 */
[----:B------:R-:W5:Y:S04]  /*0890*/  LDL.64 R10, [R24+-0x8] ;  /* 0xfffff800180a7983 */ /* 0x000f680000100a00 */
[----:B------:R-:W5:Y:S04]  /*08a0*/  LDL.64 R12, [R24] ;  /* 0x00000000180c7983 */ /* 0x000f680000100a00 */
[----:B------:R-:W5:Y:S04]  /*08b0*/  LDL.64 R14, [R24+0x8] ;  /* 0x00000800180e7983 */ /* 0x000f680000100a00 */
[----:B------:R-:W5:Y:S04]  /*08c0*/  LDL.64 R16, [R24+0x10] ;  /* 0x0000100018107983 */ /* 0x000f680000100a00 */
[----:B------:R0:W5:Y:S01]  /*08d0*/  LDL.64 R18, [R24+0x18] ;  /* 0x0000180018127983 */ /* 0x0001620000100a00 */
[----:B------:R-:W-:-:S02]  /*08e0*/  IMAD.MOV.U32 R20, RZ, RZ, R22 ;  /* 0x000000ffff147224 */ /* 0x000fc400078e0016 */
[----:B------:R-:W-:Y:S02]  /*08f0*/  IMAD.MOV.U32 R21, RZ, RZ, R23 ;  /* 0x000000ffff157224 */ /* 0x000fe400078e0017 */
[----:B------:R-:W-:Y:S01]  /*0900*/  VIADD R3, R3, 0x10 ;  /* 0x0000001003037836 */ /* 0x000fe20000000000 */
[----:B------:R-:W-:Y:S01]  /*0910*/  IADD3 R22, P2, PT, R20, 0x40, RZ ;  /* 0x0000004014167810 */ /* 0x000fe20007f5e0ff */
[----:B0-----:R-:W-:-:S03]  /*0920*/  VIADD R24, R24, 0x40 ;  /* 0x0000004018187836 */ /* 0x001fc60000000000 */
[----:B------:R-:W-:Y:S01]  /*0930*/  ISETP.NE.AND P1, PT, R3, RZ, PT ;  /* 0x000000ff0300720c */ /* 0x000fe20003f25270 */
[----:B------:R-:W-:Y:S01]  /*0940*/  IMAD.X R23, RZ, RZ, R21, P2 ;  /* 0x000000ffff177224 */ /* 0x000fe200010e0615 */
[----:B--2---:R0:W-:Y:S04]  /*0950*/  STG.E desc[UR6][R20.64+-0x20], R4 ;  /* 0xffffe00414007986 */ /* 0x0041e8000c101906 */
[----:B------:R0:W-:Y:S04]  /*0960*/  STG.E desc[UR6][R20.64+-0x1c], R5 ;  /* 0xffffe40514007986 */ /* 0x0001e8000c101906 */
[----:B---3--:R0:W-:Y:S04]  /*0970*/  STG.E desc[UR6][R20.64+-0x18], R6 ;  /* 0xffffe80614007986 */ /* 0x0081e8000c101906 */
[----:B------:R0:W-:Y:S04]  /*0980*/  STG.E desc[UR6][R20.64+-0x14], R7 ;  /* 0xffffec0714007986 */ /* 0x0001e8000c101906 */
[----:B----4-:R0:W-:Y:S04]  /*0990*/  STG.E desc[UR6][R20.64+-0x10], R8 ;  /* 0xfffff00814007986 */ /* 0x0101e8000c101906 */
[----:B------:R0:W-:Y:S04]  /*09a0*/  STG.E desc[UR6][R20.64+-0xc], R9 ;  /* 0xfffff40914007986 */ /* 0x0001e8000c101906 */
[----:B-----5:R0:W-:Y:S04]  /*09b0*/  STG.E desc[UR6][R20.64+-0x8], R10 ;  /* 0xfffff80a14007986 */ /* 0x0201e8000c101906 */
[----:B------:R0:W-:Y:S04]  /*09c0*/  STG.E desc[UR6][R20.64+-0x4], R11 ;  /* 0xfffffc0b14007986 */ /* 0x0001e8000c101906 */
[----:B------:R0:W-:Y:S04]  /*09d0*/  STG.E desc[UR6][R20.64], R12 ;  /* 0x0000000c14007986 */ /* 0x0001e8000c101906 */
[----:B------:R0:W-:Y:S04]  /*09e0*/  STG.E desc[UR6][R20.64+0x4], R13 ;  /* 0x0000040d14007986 */ /* 0x0001e8000c101906 */
[----:B------:R0:W-:Y:S04]  /*09f0*/  STG.E desc[UR6][R20.64+0x8], R14 ;  /* 0x0000080e14007986 */ /* 0x0001e8000c101906 */
[----:B------:R0:W-:Y:S04]  /*0a00*/  STG.E desc[UR6][R20.64+0xc], R15 ;  /* 0x00000c0f14007986 */ /* 0x0001e8000c101906 */
[----:B------:R0:W-:Y:S04]  /*0a10*/  STG.E desc[UR6][R20.64+0x10], R16 ;  /* 0x0000101014007986 */ /* 0x0001e8000c101906 */
[----:B------:R0:W-:Y:S04]  /*0a20*/  STG.E desc[UR6][R20.64+0x14], R17 ;  /* 0x0000141114007986 */ /* 0x0001e8000c101906 */
[----:B------:R0:W-:Y:S04]  /*0a30*/  STG.E desc[UR6][R20.64+0x18], R18 ;  /* 0x0000181214007986 */ /* 0x0001e8000c101906 */
[----:B------:R0:W-:Y:S01]  /*0a40*/  STG.E desc[UR6][R20.64+0x1c], R19 ;  /* 0x00001c1314007986 */ /* 0x0001e2000c101906 */
[----:B------:R-:W-:Y:S05]  /*0a50*/  @P1 BRA `(.L_x_10) ;  /* 0xfffffffc00801947 */ /* 0x000fea000383ffff */
.L_x_9:
[----:B------:R-:W-:Y:S05]  /*0a60*/  @!P0 EXIT ;  /* 0x000000000000894d */ /* 0x000fea0003800000 */
[----:B------:R-:W-:Y:S02]  /*0a70*/  ISETP.GE.U32.AND P0, PT, R25, 0x8, PT ;  /* 0x000000081900780c */ /* 0x000fe40003f06070 */
[----:B0-----:R-:W-:-:S04]  /*0a80*/  LOP3.LUT R14, R0, 0x7, RZ, 0xc0, !PT ;  /* 0x00000007000e7812 */ /* 0x001fc800078ec0ff */
[----:B------:R-:W-:-:S07]  /*0a90*/  ISETP.NE.AND P1, PT, R14, RZ, PT ;  /* 0x000000ff0e00720c */ /* 0x000fce0003f25270 */
[----:B------:R-:W-:Y:S06]  /*0aa0*/  @!P0 BRA `(.L_x_11) ;  /* 0x0000000000408947 */ /* 0x000fec0003800000 */
[C---:B------:R-:W-:Y:S01]  /*0ab0*/  LEA R3, R2.reuse, R1, 0x2 ;  /* 0x0000000102037211 */ /* 0x040fe200078e10ff */
[----:B------:R-:W0:Y:S04]  /*0ac0*/  LDC.64 R4, c[0x0][0x388] ;  /* 0x0000e200ff047b82 */ /* 0x000e280000000a00 */
[----:B------:R-:W2:Y:S04]  /*0ad0*/  LDL.64 R6, [R3] ;  /* 0x0000000003067983 */ /* 0x000ea80000100a00 */
[----:B------:R-:W3:Y:S04]  /*0ae0*/  LDL.64 R8, [R3+0x8] ;  /* 0x0000080003087983 */ /* 0x000ee80000100a00 */
[----:B------:R-:W4:Y:S04]  /*0af0*/  LDL.64 R10, [R3+0x10] ;  /* 0x00001000030a7983 */ /* 0x000f280000100a00 */
[----:B------:R-:W5:Y:S01]  /*0b00*/  LDL.64 R12, [R3+0x18] ;  /* 0x00001800030c7983 */ /* 0x000f620000100a00 */
[----:B0-----:R-:W-:-:S04]  /*0b10*/  IMAD.WIDE.U32 R4, R2, 0x4, R4 ;  /* 0x0000000402047825 */ /* 0x001fc800078e0004 */
[----:B------:R-:W-:Y:S01]  /*0b20*/  VIADD R2, R2, 0x8 ;  /* 0x0000000802027836 */ /* 0x000fe20000000000 */
[----:B--2---:R0:W-:Y:S04]  /*0b30*/  STG.E desc[UR6][R4.64], R6 ;  /* 0x0000000604007986 */ /* 0x0041e8000c101906 */
[----:B------:R0:W-:Y:S04]  /*0b40*/  STG.E desc[UR6][R4.64+0x4], R7 ;  /* 0x0000040704007986 */ /* 0x0001e8000c101906 */
[----:B---3--:R0:W-:Y:S04]  /*0b50*/  STG.E desc[UR6][R4.64+0x8], R8 ;  /* 0x0000080804007986 */ /* 0x0081e8000c101906 */
[----:B------:R0:W-:Y:S04]  /*0b60*/  STG.E desc[UR6][R4.64+0xc], R9 ;  /* 0x00000c0904007986 */ /* 0x0001e8000c101906 */
[----:B----4-:R0:W-:Y:S04]  /*0b70*/  STG.E desc[UR6][R4.64+0x10], R10 ;  /* 0x0000100a04007986 */ /* 0x0101e8000c101906 */
[----:B------:R0:W-:Y:S04]  /*0b80*/  STG.E desc[UR6][R4.64+0x14], R11 ;  /* 0x0000140b04007986 */ /* 0x0001e8000c101906 */
[----:B-----5:R0:W-:Y:S04]  /*0b90*/  STG.E desc[UR6][R4.64+0x18], R12 ;  /* 0x0000180c04007986 */ /* 0x0201e8000c101906 */
[----:B------:R0:W-:Y:S02]  /*0ba0*/  STG.E desc[UR6][R4.64+0x1c], R13 ;  /* 0x00001c0d04007986 */ /* 0x0001e4000c101906 */
.L_x_11:
[----:B------:R-:W-:Y:S05]  /*0bb0*/  @!P1 EXIT ;  /* 0x000000000000994d */ /* 0x000fea0003800000 */
[----:B------:R-:W-:Y:S02]  /*0bc0*/  ISETP.GE.U32.AND P0, PT, R14, 0x4, PT ;  /* 0x000000040e00780c */ /* 0x000fe40003f06070 */
[----:B------:R-:W-:-:S04]  /*0bd0*/  LOP3.LUT R0, R0, 0x3, RZ, 0xc0, !PT ;  /* 0x0000000300007812 */ /* 0x000fc800078ec0ff */
[----:B------:R-:W-:-:S07]  /*0be0*/  ISETP.NE.AND P1, PT, R0, RZ, PT ;  /* 0x000000ff0000720c */ /* 0x000fce0003f25270 */
[----:B------:R-:W-:Y:S06]  /*0bf0*/  @!P0 BRA `(.L_x_12) ;  /* 0x0000000000288947 */ /* 0x000fec0003800000 */
[C---:B------:R-:W-:Y:S01]  /*0c00*/  IMAD R3, R2.reuse, 0x4, R1 ;  /* 0x0000000402037824 */ /* 0x040fe200078e0201 */
[----:B0-----:R-:W0:Y:S04]  /*0c10*/  LDC.64 R4, c[0x0][0x388] ;  /* 0x0000e200ff047b82 */ /* 0x001e280000000a00 */
[----:B------:R-:W2:Y:S04]  /*0c20*/  LDL.64 R6, [R3] ;  /* 0x0000000003067983 */ /* 0x000ea80000100a00 */
[----:B------:R-:W3:Y:S01]  /*0c30*/  LDL.64 R8, [R3+0x8] ;  /* 0x0000080003087983 */ /* 0x000ee20000100a00 */
[----:B0-----:R-:W-:-:S04]  /*0c40*/  IMAD.WIDE.U32 R4, R2, 0x4, R4 ;  /* 0x0000000402047825 */ /* 0x001fc800078e0004 */
[----:B------:R-:W-:Y:S01]  /*0c50*/  VIADD R2, R2, 0x4 ;  /* 0x0000000402027836 */ /* 0x000fe20000000000 */
[----:B--2---:R1:W-:Y:S04]  /*0c60*/  STG.E desc[UR6][R4.64], R6 ;  /* 0x0000000604007986 */ /* 0x0043e8000c101906 */
[----:B------:R1:W-:Y:S04]  /*0c70*/  STG.E desc[UR6][R4.64+0x4], R7 ;  /* 0x0000040704007986 */ /* 0x0003e8000c101906 */
[----:B---3--:R1:W-:Y:S04]  /*0c80*/  STG.E desc[UR6][R4.64+0x8], R8 ;  /* 0x0000080804007986 */ /* 0x0083e8000c101906 */
[----:B------:R1:W-:Y:S02]  /*0c90*/  STG.E desc[UR6][R4.64+0xc], R9 ;  /* 0x00000c0904007986 */ /* 0x0003e4000c101906 */
.L_x_12:
[----:B------:R-:W-:Y:S05]  /*0ca0*/  @!P1 EXIT ;  /* 0x000000000000994d */ /* 0x000fea0003800000 */
[----:B01----:R-:W0:Y:S01]  /*0cb0*/  LDC.64 R4, c[0x0][0x388] ;  /* 0x0000e200ff047b82 */ /* 0x003e220000000a00 */
[C---:B------:R-:W-:Y:S02]  /*0cc0*/  IMAD R6, R2.reuse, 0x4, R1 ;  /* 0x0000000402067824 */ /* 0x040fe400078e0201 */
[----:B------:R-:W-:Y:S02]  /*0cd0*/  IMAD.MOV R0, RZ, RZ, -R0 ;  /* 0x000000ffff007224 */ /* 0x000fe400078e0a00 */
[----:B0-----:R-:W-:-:S04]  /*0ce0*/  IMAD.WIDE.U32 R4, R2, 0x4, R4 ;  /* 0x0000000402047825 */ /* 0x001fc800078e0004 */
[----:B------:R-:W-:-:S07]  /*0cf0*/  IMAD.MOV.U32 R7, RZ, RZ, R5 ;  /* 0x000000ffff077224 */ /* 0x000fce00078e0005 */
.L_x_13:
[----:B0-----:R0:W2:Y:S01]  /*0d00*/  LDL R5, [R6] ;  /* 0x0000000006057983 */ /* 0x0010a20000100800 */
[----:B------:R-:W-:Y:S01]  /*0d10*/  MOV R2, R4 ;  /* 0x0000000400027202 */ /* 0x000fe20000000f00 */
[----:B------:R-:W-:Y:S01]  /*0d20*/  IMAD.MOV.U32 R3, RZ, RZ, R7 ;  /* 0x000000ffff037224 */ /* 0x000fe200078e0007 */
[----:B------:R-:W-:Y:S01]  /*0d30*/  IADD3 R4, P1, PT, R4, 0x4, RZ ;  /* 0x0000000404047810 */ /* 0x000fe20007f3e0ff */
[----:B------:R-:W-:Y:S02]  /*0d40*/  VIADD R0, R0, 0x1 ;  /* 0x0000000100007836 */ /* 0x000fe40000000000 */
[----:B0-----:R-:W-:-:S03]  /*0d50*/  VIADD R6, R6, 0x4 ;  /* 0x0000000406067836 */ /* 0x001fc60000000000 */
[----:B------:R-:W-:Y:S01]  /*0d60*/  ISETP.NE.AND P0, PT, R0, RZ, PT ;  /* 0x000000ff0000720c */ /* 0x000fe20003f05270 */
[----:B------:R-:W-:Y:S01]  /*0d70*/  IMAD.X R7, RZ, RZ, R7, P1 ;  /* 0x000000ffff077224 */ /* 0x000fe200008e0607 */
[----:B--2---:R0:W-:Y:S11]  /*0d80*/  STG.E desc[UR6][R2.64], R5 ;  /* 0x0000000502007986 */ /* 0x0041f6000c101906 */
[----:B------:R-:W-:Y:S05]  /*0d90*/  @P0 BRA `(.L_x_13) ;  /* 0xfffffffc00d80947 */ /* 0x000fea000383ffff */
[----:B------:R-:W-:Y:S05]  /*0da0*/  EXIT ;  /* 0x000000000000794d */ /* 0x000fea0003800000 */
.L_x_14:
[----:B------:R-:W-:-:S00]  /*0db0*/  BRA `(.L_x_14) ;  /* 0xfffffffc00fc7947 */ /* 0x000fc0000383ffff */
[----:B------:R-:W-:-:S00]  /*0dc0*/  NOP ;  /* 0x0000000000007918 */ /* 0x000fc00000000000 */
        /* <DEDUP_REMOVED lines=11> */
.L_x_15:


//--------------------- .nv.shared.reserved.0     --------------------------
	.section	.nv.shared.reserved.0,"aw",@nobits
	.weak		__nv_reservedSMEM_offset_0_alias
	.size		__nv_reservedSMEM_offset_0_alias, 0, 64
	.other		__nv_reservedSMEM_offset_0_alias,@"STO_CUDA_RESERVED_SHARED STV_DEFAULT"
__nv_reservedSMEM_offset_0_alias:
	.zero		0
	.zero		64


//--------------------- .nv.global                --------------------------
	.section	.nv.global,"aw",@nobits
	.align	2
.nv.global:
	.type		d_sliceTrans,@object
	.size		d_sliceTrans,(d_tetraTrans - d_sliceTrans)
d_sliceTrans:
	.zero		81920
	.type		d_tetraTrans,@object
	.size		d_tetraTrans,(.L_4 - d_tetraTrans)
d_tetraTrans:
	.zero		2560
.L_4:


//--------------------- .nv.constant0._Z22bruteForceStage3KernelthiPiS_ --------------------------
	.section	.nv.constant0._Z22bruteForceStage3KernelthiPiS_,"a",@progbits
	.sectionflags	@""
	.align	4
.nv.constant0._Z22bruteForceStage3KernelthiPiS_:
	.zero		920


//--------------------- SYMBOLS --------------------------

	.type		.nv.reservedSmem.offset0,@object
	.size		.nv.reservedSmem.offset0,0x4
